//
// Generated by NVIDIA NVVM Compiler
//
// Compiler Build ID: CL-36424714
// Cuda compilation tools, release 13.0, V13.0.88
// Based on NVVM 20.0.0
//

.version 9.0
.target sm_100
.address_size 64

	// .globl	_Z15baseline_kernelIiEvPT_S1_S1_mi

.visible .entry _Z15baseline_kernelIiEvPT_S1_S1_mi(
	.param .u64 .ptr .align 1 _Z15baseline_kernelIiEvPT_S1_S1_mi_param_0,
	.param .u64 .ptr .align 1 _Z15baseline_kernelIiEvPT_S1_S1_mi_param_1,
	.param .u64 .ptr .align 1 _Z15baseline_kernelIiEvPT_S1_S1_mi_param_2,
	.param .u64 _Z15baseline_kernelIiEvPT_S1_S1_mi_param_3,
	.param .u32 _Z15baseline_kernelIiEvPT_S1_S1_mi_param_4
)
{
	.reg .pred 	%p<8>;
	.reg .b32 	%r<36>;
	.reg .b64 	%rd<35>;

	ld.param.u64 	%rd11, [_Z15baseline_kernelIiEvPT_S1_S1_mi_param_0];
	ld.param.u64 	%rd12, [_Z15baseline_kernelIiEvPT_S1_S1_mi_param_1];
	ld.param.u64 	%rd13, [_Z15baseline_kernelIiEvPT_S1_S1_mi_param_2];
	ld.param.u64 	%rd10, [_Z15baseline_kernelIiEvPT_S1_S1_mi_param_3];
	ld.param.u32 	%r11, [_Z15baseline_kernelIiEvPT_S1_S1_mi_param_4];
	cvta.to.global.u64 	%rd1, %rd13;
	cvta.to.global.u64 	%rd2, %rd12;
	cvta.to.global.u64 	%rd3, %rd11;
	mov.u32 	%r12, %ctaid.x;
	mov.u32 	%r13, %ntid.x;
	mov.u32 	%r14, %tid.x;
	mad.lo.s32 	%r1, %r12, %r13, %r14;
	setp.lt.s32 	%p1, %r1, %r11;
	setp.eq.s64 	%p2, %rd10, 0;
	or.pred  	%p3, %p1, %p2;
	@%p3 bra 	$L__BB0_7;
	add.s64 	%rd14, %rd10, -1;
	and.b64  	%rd34, %rd10, 3;
	setp.lt.u64 	%p4, %rd14, 3;
	mov.b32 	%r34, 0;
	@%p4 bra 	$L__BB0_4;
	and.b64  	%rd33, %rd10, -4;
	shl.b32 	%r2, %r11, 2;
	mov.b32 	%r34, 0;
	mul.wide.s32 	%rd19, %r11, 4;
	mov.u32 	%r32, %r1;
$L__BB0_3:
	mul.wide.s32 	%rd15, %r32, 4;
	add.s64 	%rd16, %rd3, %rd15;
	ld.global.u32 	%r17, [%rd16];
	add.s64 	%rd17, %rd2, %rd15;
	ld.global.u32 	%r18, [%rd17];
	add.s32 	%r19, %r18, %r17;
	add.s64 	%rd18, %rd1, %rd15;
	st.global.u32 	[%rd18], %r19;
	add.s64 	%rd20, %rd16, %rd19;
	ld.global.u32 	%r20, [%rd20];
	add.s64 	%rd21, %rd17, %rd19;
	ld.global.u32 	%r21, [%rd21];
	add.s32 	%r22, %r21, %r20;
	add.s64 	%rd22, %rd18, %rd19;
	st.global.u32 	[%rd22], %r22;
	add.s64 	%rd23, %rd20, %rd19;
	ld.global.u32 	%r23, [%rd23];
	add.s64 	%rd24, %rd21, %rd19;
	ld.global.u32 	%r24, [%rd24];
	add.s32 	%r25, %r24, %r23;
	add.s64 	%rd25, %rd22, %rd19;
	st.global.u32 	[%rd25], %r25;
	add.s64 	%rd26, %rd23, %rd19;
	ld.global.u32 	%r26, [%rd26];
	add.s64 	%rd27, %rd24, %rd19;
	ld.global.u32 	%r27, [%rd27];
	add.s32 	%r28, %r27, %r26;
	add.s64 	%rd28, %rd25, %rd19;
	st.global.u32 	[%rd28], %r28;
	add.s32 	%r34, %r34, 4;
	add.s32 	%r32, %r32, %r2;
	add.s64 	%rd33, %rd33, -4;
	setp.ne.s64 	%p5, %rd33, 0;
	@%p5 bra 	$L__BB0_3;
$L__BB0_4:
	setp.eq.s64 	%p6, %rd34, 0;
	@%p6 bra 	$L__BB0_7;
	mad.lo.s32 	%r35, %r34, %r11, %r1;
$L__BB0_6:
	.pragma "nounroll";
	mul.wide.s32 	%rd29, %r35, 4;
	add.s64 	%rd30, %rd3, %rd29;
	ld.global.u32 	%r29, [%rd30];
	add.s64 	%rd31, %rd2, %rd29;
	ld.global.u32 	%r30, [%rd31];
	add.s32 	%r31, %r30, %r29;
	add.s64 	%rd32, %rd1, %rd29;
	st.global.u32 	[%rd32], %r31;
	add.s32 	%r35, %r35, %r11;
	add.s64 	%rd34, %rd34, -1;
	setp.ne.s64 	%p7, %rd34, 0;
	@%p7 bra 	$L__BB0_6;
$L__BB0_7:
	ret;

}


// ===== COMPILED SASS (sm_100) =====

	.target	sm_100

	.elftype	@"ET_EXEC"


//--------------------- .note.nv.tkinfo           --------------------------
	.section	.note.nv.tkinfo,"",@"SHT_NOTE"
	.sectionflags	@"SHF_NOTE_NV_TKINFO"
	.tkinfo
        /*0018*/ 	.word	0x00000002
        /*0030*/ 	.string	""
        /*0030*/ 	.string	"ptxas"
        /*0030*/ 	.string	"Cuda compilation tools, release 13.0, V13.0.88"
        /*0030*/ 	.string	"Build cuda_13.0.r13.0/compiler.36424714_0"
        /*0030*/ 	.string	"-arch sm_100 -m 64 "



//--------------------- .note.nv.cuinfo           --------------------------
	.section	.note.nv.cuinfo,"",@"SHT_NOTE"
	.sectionflags	@"SHF_NOTE_NV_CUINFO"
        /*0018*/ 	.short	0x0002
        /*001a*/ 	.short	0x0064
        /*001c*/ 	.short	0x0082
	.zero		2


//--------------------- .nv.info                  --------------------------
	.section	.nv.info,"",@"SHT_CUDA_INFO"
	.align	4


	//----- nvinfo : EIATTR_REGCOUNT
	.align		4
        /*0000*/ 	.byte	0x04, 0x2f
        /*0002*/ 	.short	(.L_1 - .L_0)
	.align		4
.L_0:
        /*0004*/ 	.word	index@(_Z15baseline_kernelIiEvPT_S1_S1_mi)
        /*0008*/ 	.word	0x00000020


	//----- nvinfo : EIATTR_FRAME_SIZE
	.align		4
.L_1:
        /*000c*/ 	.byte	0x04, 0x11
        /*000e*/ 	.short	(.L_3 - .L_2)
	.align		4
.L_2:
        /*0010*/ 	.word	index@(_Z15baseline_kernelIiEvPT_S1_S1_mi)
        /*0014*/ 	.word	0x00000000


	//----- nvinfo : EIATTR_MIN_STACK_SIZE
	.align		4
.L_3:
        /*0018*/ 	.byte	0x04, 0x12
        /*001a*/ 	.short	(.L_5 - .L_4)
	.align		4
.L_4:
        /*001c*/ 	.word	index@(_Z15baseline_kernelIiEvPT_S1_S1_mi)
        /*0020*/ 	.word	0x00000000
.L_5:


//--------------------- .nv.compat                --------------------------
	.section	.nv.compat,"",@"SHT_CUDA_COMPAT_INFO"
	.align	4
        /*0000*/ 	.byte	0x02, 0x09, 0x00, 0x00, 0x02, 0x02, 0x01, 0x00, 0x02, 0x05, 0x05, 0x00, 0x03, 0x07, 0x01, 0x01
        /*0010*/ 	.byte	0x02, 0x03, 0x00, 0x00, 0x02, 0x06, 0x01, 0x00, 0x04, 0x0b, 0x08, 0x00, 0x09, 0x00, 0x00, 0x00
        /*0020*/ 	.byte	0x00, 0x00, 0x00, 0x00


//--------------------- .nv.info._Z15baseline_kernelIiEvPT_S1_S1_mi --------------------------
	.section	.nv.info._Z15baseline_kernelIiEvPT_S1_S1_mi,"",@"SHT_CUDA_INFO"
	.sectionflags	@""
	.align	4


	//----- nvinfo : EIATTR_CUDA_API_VERSION
	.align		4
        /*0000*/ 	.byte	0x04, 0x37
        /*0002*/ 	.short	(.L_7 - .L_6)
.L_6:
        /*0004*/ 	.word	0x00000082


	//----- nvinfo : EIATTR_KPARAM_INFO
	.align		4
.L_7:
        /*0008*/ 	.byte	0x04, 0x17
        /*000a*/ 	.short	(.L_9 - .L_8)
.L_8:
        /*000c*/ 	.word	0x00000000
        /*0010*/ 	.short	0x0004
        /*0012*/ 	.short	0x0020
        /*0014*/ 	.byte	0x00, 0xf0, 0x11, 0x00


	//----- nvinfo : EIATTR_KPARAM_INFO
	.align		4
.L_9:
        /*0018*/ 	.byte	0x04, 0x17
        /*001a*/ 	.short	(.L_11 - .L_10)
.L_10:
        /*001c*/ 	.word	0x00000000
        /*0020*/ 	.short	0x0003
        /*0022*/ 	.short	0x0018
        /*0024*/ 	.byte	0x00, 0xf0, 0x21, 0x00


	//----- nvinfo : EIATTR_KPARAM_INFO
	.align		4
.L_11:
        /*0028*/ 	.byte	0x04, 0x17
        /*002a*/ 	.short	(.L_13 - .L_12)
.L_12:
        /*002c*/ 	.word	0x00000000
        /*0030*/ 	.short	0x0002
        /*0032*/ 	.short	0x0010
        /*0034*/ 	.byte	0x00, 0xf5, 0x21, 0x00


	//----- nvinfo : EIATTR_KPARAM_INFO
	.align		4
.L_13:
        /*0038*/ 	.byte	0x04, 0x17
        /*003a*/ 	.short	(.L_15 - .L_14)
.L_14:
        /*003c*/ 	.word	0x00000000
        /*0040*/ 	.short	0x0001
        /*0042*/ 	.short	0x0008
        /*0044*/ 	.byte	0x00, 0xf5, 0x21, 0x00


	//----- nvinfo : EIATTR_KPARAM_INFO
	.align		4
.L_15:
        /*0048*/ 	.byte	0x04, 0x17
        /*004a*/ 	.short	(.L_17 - .L_16)
.L_16:
        /*004c*/ 	.word	0x00000000
        /*0050*/ 	.short	0x0000
        /*0052*/ 	.short	0x0000
        /*0054*/ 	.byte	0x00, 0xf5, 0x21, 0x00


	//----- nvinfo : EIATTR_SPARSE_MMA_MASK
	.align		4
.L_17:
        /*0058*/ 	.byte	0x03, 0x50
        /*005a*/ 	.short	0x0000


	//----- nvinfo : EIATTR_MAXREG_COUNT
	.align		4
        /*005c*/ 	.byte	0x03, 0x1b
        /*005e*/ 	.short	0x00ff


	//----- nvinfo : EIATTR_MERCURY_ISA_VERSION
	.align		4
        /*0060*/ 	.byte	0x03, 0x5f
        /*0062*/ 	.short	0x0101


	//----- nvinfo : EIATTR_VRC_CTA_INIT_COUNT
	.align		4
        /*0064*/ 	.byte	0x02, 0x4a
	.zero		1
	.zero		1


	//----- nvinfo : EIATTR_EXIT_INSTR_OFFSETS
	.align		4
        /*0068*/ 	.byte	0x04, 0x1c
        /*006a*/ 	.short	(.L_19 - .L_18)


	//   ....[0]....
.L_18:
        /*006c*/ 	.word	0x000000a0


	//   ....[1]....
        /*0070*/ 	.word	0x000010c0


	//   ....[2]....
        /*0074*/ 	.word	0x000011e0


	//----- nvinfo : EIATTR_CBANK_PARAM_SIZE
	.align		4
.L_19:
        /*0078*/ 	.byte	0x03, 0x19
        /*007a*/ 	.short	0x0024


	//----- nvinfo : EIATTR_PARAM_CBANK
	.align		4
        /*007c*/ 	.byte	0x04, 0x0a
        /*007e*/ 	.short	(.L_21 - .L_20)
	.align		4
.L_20:
        /*0080*/ 	.word	index@(.nv.constant0._Z15baseline_kernelIiEvPT_S1_S1_mi)
        /*0084*/ 	.short	0x0380
        /*0086*/ 	.short	0x0024


	//----- nvinfo : EIATTR_SW_WAR
	.align		4
.L_21:
        /*0088*/ 	.byte	0x04, 0x36
        /*008a*/ 	.short	(.L_23 - .L_22)
.L_22:
        /*008c*/ 	.word	0x00000008
.L_23:


//--------------------- .nv.callgraph             --------------------------
	.section	.nv.callgraph,"",@"SHT_CUDA_CALLGRAPH"
	.align	4
	.sectionentsize	8
	.align		4
        /*0000*/ 	.word	0x00000000
	.align		4
        /*0004*/ 	.word	0xffffffff
	.align		4
        /*0008*/ 	.word	0x00000000
	.align		4
        /*000c*/ 	.word	0xfffffffe
	.align		4
        /*0010*/ 	.word	0x00000000
	.align		4
        /*0014*/ 	.word	0xfffffffd
	.align		4
        /*0018*/ 	.word	0x00000000
	.align		4
        /*001c*/ 	.word	0xfffffffc


//--------------------- .text._Z15baseline_kernelIiEvPT_S1_S1_mi --------------------------
	.section	.text._Z15baseline_kernelIiEvPT_S1_S1_mi,"ax",@progbits
	.align	128
        .global         _Z15baseline_kernelIiEvPT_S1_S1_mi
        .type           _Z15baseline_kernelIiEvPT_S1_S1_mi,@function
        .size           _Z15baseline_kernelIiEvPT_S1_S1_mi,(.L_x_7 - _Z15baseline_kernelIiEvPT_S1_S1_mi)
        .other          _Z15baseline_kernelIiEvPT_S1_S1_mi,@"STO_CUDA_ENTRY STV_DEFAULT"
_Z15baseline_kernelIiEvPT_S1_S1_mi:
.text._Z15baseline_kernelIiEvPT_S1_S1_mi:
[----:B------:R-:W-:Y:S01]  /*0000*/  LDC R1, c[0x0][0x37c] ;  /* 0x0000df00ff017b82 */ /* 0x000fe20000000800 */
[----:B------:R-:W0:Y:S07]  /*0010*/  S2R R2, SR_TID.X ;  /* 0x0000000000027919 */ /* 0x000e2e0000002100 */
[----:B------:R-:W0:Y:S01]  /*0020*/  S2UR UR4, SR_CTAID.X ;  /* 0x00000000000479c3 */ /* 0x000e220000002500 */
[----:B------:R-:W1:Y:S07]  /*0030*/  LDCU.64 UR12, c[0x0][0x398] ;  /* 0x00007300ff0c77ac */ /* 0x000e6e0008000a00 */
[----:B------:R-:W0:Y:S08]  /*0040*/  LDC R9, c[0x0][0x360] ;  /* 0x0000d800ff097b82 */ /* 0x000e300000000800 */
[----:B------:R-:W2:Y:S01]  /*0050*/  LDC R0, c[0x0][0x3a0] ;  /* 0x0000e800ff007b82 */ /* 0x000ea20000000800 */
[----:B-1----:R-:W-:-:S04]  /*0060*/  ISETP.NE.U32.AND P0, PT, RZ, UR12, PT ;  /* 0x0000000cff007c0c */ /* 0x002fc8000bf05070 */
[----:B------:R-:W-:Y:S01]  /*0070*/  ISETP.NE.AND.EX P0, PT, RZ, UR13, PT, P0 ;  /* 0x0000000dff007c0c */ /* 0x000fe2000bf05300 */
[----:B0-----:R-:W-:-:S05]  /*0080*/  IMAD R9, R9, UR4, R2 ;  /* 0x0000000409097c24 */ /* 0x001fca000f8e0202 */
[----:B--2---:R-:W-:-:S13]  /*0090*/  ISETP.LT.OR P0, PT, R9, R0, !P0 ;  /* 0x000000000900720c */ /* 0x004fda0004701670 */
[----:B------:R-:W-:Y:S05]  /*00a0*/  @P0 EXIT ;  /* 0x000000000000094d */ /* 0x000fea0003800000 */
[----:B------:R-:W-:Y:S01]  /*00b0*/  UIADD3 UR4, UP0, UPT, UR12, -0x1, URZ ;  /* 0xffffffff0c047890 */ /* 0x000fe2000ff1e0ff */
[----:B------:R-:W0:Y:S03]  /*00c0*/  LDCU.64 UR6, c[0x0][0x358] ;  /* 0x00006b00ff0677ac */ /* 0x000e260008000a00 */
[----:B------:R-:W-:Y:S02]  /*00d0*/  UIADD3.X UR5, UPT, UPT, UR13, -0x1, URZ, UP0, !UPT ;  /* 0xffffffff0d057890 */ /* 0x000fe400087fe4ff */
[----:B------:R-:W-:Y:S02]  /*00e0*/  UISETP.GE.U32.AND UP0, UPT, UR4, 0x3, UPT ;  /* 0x000000030400788c */ /* 0x000fe4000bf06070 */
[----:B------:R-:W-:Y:S02]  /*00f0*/  ULOP3.LUT UR10, UR12, 0x3, URZ, 0xc0, !UPT ;  /* 0x000000030c0a7892 */ /* 0x000fe4000f8ec0ff */
[----:B------:R-:W-:Y:S01]  /*0100*/  UISETP.GE.U32.AND.EX UP0, UPT, UR5, URZ, UPT, UP0 ;  /* 0x000000ff0500728c */ /* 0x000fe2000bf06100 */
[----:B------:R-:W-:-:S02]  /*0110*/  UMOV UR4, URZ ;  /* 0x000000ff00047c82 */ /* 0x000fc40008000000 */
[----:B------:R-:W-:-:S06]  /*0120*/  UMOV UR5, URZ ;  /* 0x000000ff00057c82 */ /* 0x000fcc0008000000 */
[----:B0-----:R-:W-:Y:S05]  /*0130*/  BRA.U !UP0, `(.L_x_0) ;  /* 0x0000000d08d87547 */ /* 0x001fea000b800000 */
[----:B------:R-:W0:Y:S01]  /*0140*/  LDC.64 R2, c[0x0][0x390] ;  /* 0x0000e400ff027b82 */ /* 0x000e220000000a00 */
[----:B------:R-:W-:Y:S01]  /*0150*/  ULOP3.LUT UR8, UR12, 0xfffffffc, URZ, 0xc0, !UPT ;  /* 0xfffffffc0c087892 */ /* 0x000fe2000f8ec0ff */
[----:B------:R-:W-:Y:S01]  /*0160*/  MOV R17, R9 ;  /* 0x0000000900117202 */ /* 0x000fe20000000f00 */
[----:B------:R-:W1:Y:S02]  /*0170*/  LDCU UR9, c[0x0][0x39c] ;  /* 0x00007380ff0977ac */ /* 0x000e640008000800 */
[----:B------:R-:W-:-:S03]  /*0180*/  UISETP.GT.U32.AND UP0, UPT, UR8, URZ, UPT ;  /* 0x000000ff0800728c */ /* 0x000fc6000bf04070 */
[----:B------:R-:W2:Y:S01]  /*0190*/  LDC.64 R4, c[0x0][0x380] ;  /* 0x0000e000ff047b82 */ /* 0x000ea20000000a00 */
[----:B------:R-:W-:Y:S01]  /*01a0*/  UMOV UR4, URZ ;  /* 0x000000ff00047c82 */ /* 0x000fe20008000000 */
[----:B------:R-:W-:-:S06]  /*01b0*/  UISETP.GT.AND.EX UP0, UPT, UR13, URZ, UPT, UP0 ;  /* 0x000000ff0d00728c */ /* 0x000fcc000bf04300 */
[----:B------:R-:W3:Y:S03]  /*01c0*/  LDC.64 R6, c[0x0][0x388] ;  /* 0x0000e200ff067b82 */ /* 0x000ee60000000a00 */
[----:B------:R-:W-:Y:S05]  /*01d0*/  BRA.U !UP0, `(.L_x_1) ;  /* 0x0000000d08247547 */ /* 0x000fea000b800000 */
[----:B------:R-:W-:Y:S02]  /*01e0*/  UISETP.GT.U32.AND UP1, UPT, UR8, 0xc, UPT ;  /* 0x0000000c0800788c */ /* 0x000fe4000bf24070 */
[----:B------:R-:W-:Y:S02]  /*01f0*/  UPLOP3.LUT UP0, UPT, UPT, UPT, UPT, 0x80, 0x8 ;  /* 0x000000000008789c */ /* 0x000fe40003f0f070 */
[----:B-1----:R-:W-:-:S09]  /*0200*/  UISETP.GT.AND.EX UP1, UPT, UR9, URZ, UPT, UP1 ;  /* 0x000000ff0900728c */ /* 0x002fd2000bf24310 */
[----:B------:R-:W-:Y:S05]  /*0210*/  BRA.U !UP1, `(.L_x_2) ;  /* 0x0000000509f87547 */ /* 0x000fea000b800000 */
[----:B------:R-:W-:-:S11]  /*0220*/  UPLOP3.LUT UP0, UPT, UPT, UPT, UPT, 0x40, 0x4 ;  /* 0x000000000004789c */ /* 0x000fd60003f0e870 */
.L_x_3:
[----:B-1----:R-:W1:Y:S08]  /*0230*/  LDC.64 R14, c[0x0][0x380] ;  /* 0x0000e000ff0e7b82 */ /* 0x002e700000000a00 */
[----:B------:R-:W4:Y:S08]  /*0240*/  LDC.64 R12, c[0x0][0x388] ;  /* 0x0000e200ff0c7b82 */ /* 0x000f300000000a00 */
[----:B------:R-:W5:Y:S01]  /*0250*/  LDC.64 R10, c[0x0][0x390] ;  /* 0x0000e400ff0a7b82 */ /* 0x000f620000000a00 */
[----:B-1----:R-:W-:-:S05]  /*0260*/  IMAD.WIDE R22, R17, 0x4, R14 ;  /* 0x0000000411167825 */ /* 0x002fca00078e020e */
[----:B------:R-:W2:Y:S01]  /*0270*/  LDG.E R8, desc[UR6][R22.64] ;  /* 0x0000000616087981 */ /* 0x000ea2000c1e1900 */
[----:B----4-:R-:W-:-:S05]  /*0280*/  IMAD.WIDE R18, R17, 0x4, R12 ;  /* 0x0000000411127825 */ /* 0x010fca00078e020c */
[----:B------:R-:W2:Y:S01]  /*0290*/  LDG.E R25, desc[UR6][R18.64] ;  /* 0x0000000612197981 */ /* 0x000ea2000c1e1900 */
[----:B------:R-:W-:-:S04]  /*02a0*/  IMAD.WIDE R26, R0, 0x4, R18 ;  /* 0x00000004001a7825 */ /* 0x000fc800078e0212 */
[----:B-----5:R-:W-:Y:S01]  /*02b0*/  IMAD.WIDE R20, R17, 0x4, R10 ;  /* 0x0000000411147825 */ /* 0x020fe200078e020a */
[----:B--2---:R-:W-:-:S03]  /*02c0*/  IADD3 R8, PT, PT, R8, R25, RZ ;  /* 0x0000001908087210 */ /* 0x004fc60007ffe0ff */
[C---:B------:R-:W-:Y:S02]  /*02d0*/  IMAD.WIDE R24, R0.reuse, 0x4, R22 ;  /* 0x0000000400187825 */ /* 0x040fe400078e0216 */
[----:B------:R1:W-:Y:S04]  /*02e0*/  STG.E desc[UR6][R20.64], R8 ;  /* 0x0000000814007986 */ /* 0x0003e8000c101906 */
[----:B------:R-:W2:Y:S04]  /*02f0*/  LDG.E R16, desc[UR6][R24.64] ;  /* 0x0000000618107981 */ /* 0x000ea8000c1e1900 */
[----:B------:R4:W2:Y:S01]  /*0300*/  LDG.E R19, desc[UR6][R26.64] ;  /* 0x000000061a137981 */ /* 0x0008a2000c1e1900 */
[----:B------:R-:W-:-:S04]  /*0310*/  IMAD.WIDE R28, R0, 0x4, R20 ;  /* 0x00000004001c7825 */ /* 0x000fc800078e0214 */
[----:B------:R-:W-:-:S04]  /*0320*/  IMAD.WIDE R22, R0, 0x4, R24 ;  /* 0x0000000400167825 */ /* 0x000fc800078e0218 */
[----:B----4-:R-:W-:Y:S01]  /*0330*/  IMAD.WIDE R26, R0, 0x4, R26 ;  /* 0x00000004001a7825 */ /* 0x010fe200078e021a */
[----:B--2---:R-:W-:-:S05]  /*0340*/  IADD3 R16, PT, PT, R16, R19, RZ ;  /* 0x0000001310107210 */ /* 0x004fca0007ffe0ff */
[----:B------:R2:W-:Y:S04]  /*0350*/  STG.E desc[UR6][R28.64], R16 ;  /* 0x000000101c007986 */ /* 0x0005e8000c101906 */
[----:B------:R-:W4:Y:S04]  /*0360*/  LDG.E R24, desc[UR6][R22.64] ;  /* 0x0000000616187981 */ /* 0x000f28000c1e1900 */
[----:B------:R-:W4:Y:S01]  /*0370*/  LDG.E R25, desc[UR6][R26.64] ;  /* 0x000000061a197981 */ /* 0x000f22000c1e1900 */
[----:B------:R-:W-:-:S04]  /*0380*/  IMAD.WIDE R18, R0, 0x4, R28 ;  /* 0x0000000400127825 */ /* 0x000fc800078e021c */
[----:B-1----:R-:W-:Y:S01]  /*0390*/  IMAD.WIDE R20, R0, 0x4, R22 ;  /* 0x0000000400147825 */ /* 0x002fe200078e0216 */
[----:B----4-:R-:W-:-:S03]  /*03a0*/  IADD3 R8, PT, PT, R24, R25, RZ ;  /* 0x0000001918087210 */ /* 0x010fc60007ffe0ff */
[C---:B------:R-:W-:Y:S02]  /*03b0*/  IMAD.WIDE R24, R0.reuse, 0x4, R26 ;  /* 0x0000000400187825 */ /* 0x040fe400078e021a */
[----:B------:R1:W-:Y:S04]  /*03c0*/  STG.E desc[UR6][R18.64], R8 ;  /* 0x0000000812007986 */ /* 0x0003e8000c101906 */
[----:B------:R4:W2:Y:S04]  /*03d0*/  LDG.E R22, desc[UR6][R20.64] ;  /* 0x0000000614167981 */ /* 0x0008a8000c1e1900 */
[----:B------:R-:W2:Y:S01]  /*03e0*/  LDG.E R25, desc[UR6][R24.64] ;  /* 0x0000000618197981 */ /* 0x000ea2000c1e1900 */
[C---:B------:R-:W-:Y:S01]  /*03f0*/  LEA R17, R0.reuse, R17, 0x2 ;  /* 0x0000001100117211 */ /* 0x040fe200078e10ff */
[----:B----4-:R-:W-:Y:S01]  /*0400*/  IMAD.WIDE R20, R0, 0x4, R18 ;  /* 0x0000000400147825 */ /* 0x010fe200078e0212 */
[----:B--2---:R-:W-:-:S03]  /*0410*/  IADD3 R16, PT, PT, R22, R25, RZ ;  /* 0x0000001916107210 */ /* 0x004fc60007ffe0ff */
[----:B------:R-:W-:-:S04]  /*0420*/  IMAD.WIDE R24, R17, 0x4, R14 ;  /* 0x0000000411187825 */ /* 0x000fc800078e020e */
[C---:B------:R-:W-:Y:S01]  /*0430*/  IMAD.WIDE R22, R17.reuse, 0x4, R12 ;  /* 0x0000000411167825 */ /* 0x040fe200078e020c */
[----:B------:R2:W-:Y:S04]  /*0440*/  STG.E desc[UR6][R20.64], R16 ;  /* 0x0000001014007986 */ /* 0x0005e8000c101906 */
[----:B------:R-:W1:Y:S04]  /*0450*/  LDG.E R28, desc[UR6][R24.64] ;  /* 0x00000006181c7981 */ /* 0x000e68000c1e1900 */
[----:B------:R4:W1:Y:S01]  /*0460*/  LDG.E R29, desc[UR6][R22.64] ;  /* 0x00000006161d7981 */ /* 0x000862000c1e1900 */
[----:B------:R-:W-:-:S04]  /*0470*/  IMAD.WIDE R26, R17, 0x4, R10 ;  /* 0x00000004111a7825 */ /* 0x000fc800078e020a */
[----:B----4-:R-:W-:Y:S01]  /*0480*/  IMAD.WIDE R22, R0, 0x4, R22 ;  /* 0x0000000400167825 */ /* 0x010fe200078e0216 */
[----:B-1----:R-:W-:-:S03]  /*0490*/  IADD3 R8, PT, PT, R28, R29, RZ ;  /* 0x0000001d1c087210 */ /* 0x002fc60007ffe0ff */
[C---:B------:R-:W-:Y:S02]  /*04a0*/  IMAD.WIDE R28, R0.reuse, 0x4, R24 ;  /* 0x00000004001c7825 */ /* 0x040fe400078e0218 */
[----:B------:R1:W-:Y:S04]  /*04b0*/  STG.E desc[UR6][R26.64], R8 ;  /* 0x000000081a007986 */ /* 0x0003e8000c101906 */
[----:B------:R-:W4:Y:S04]  /*04c0*/  LDG.E R18, desc[UR6][R28.64] ;  /* 0x000000061c127981 */ /* 0x000f28000c1e1900 */
[----:B------:R5:W4:Y:S01]  /*04d0*/  LDG.E R19, desc[UR6][R22.64] ;  /* 0x0000000616137981 */ /* 0x000b22000c1e1900 */
[----:B------:R-:W-:-:S04]  /*04e0*/  IMAD.WIDE R24, R0, 0x4, R26 ;  /* 0x0000000400187825 */ /* 0x000fc800078e021a */
[----:B--2---:R-:W-:-:S04]  /*04f0*/  IMAD.WIDE R20, R0, 0x4, R28 ;  /* 0x0000000400147825 */ /* 0x004fc800078e021c */
[----:B-----5:R-:W-:Y:S01]  /*0500*/  IMAD.WIDE R22, R0, 0x4, R22 ;  /* 0x0000000400167825 */ /* 0x020fe200078e0216 */
[----:B----4-:R-:W-:-:S05]  /*0510*/  IADD3 R16, PT, PT, R18, R19, RZ ;  /* 0x0000001312107210 */ /* 0x010fca0007ffe0ff */
        /* <DEDUP_REMOVED lines=8> */
[----:B------:R-:W4:Y:S04]  /*05a0*/  LDG.E R28, desc[UR6][R28.64] ;  /* 0x000000061c1c7981 */ /* 0x000f28000c1e1900 */
[----:B------:R-:W4:Y:S01]  /*05b0*/  LDG.E R27, desc[UR6][R26.64] ;  /* 0x000000061a1b7981 */ /* 0x000f22000c1e1900 */
[C---:B------:R-:W-:Y:S01]  /*05c0*/  LEA R17, R0.reuse, R17, 0x2 ;  /* 0x0000001100117211 */ /* 0x040fe200078e10ff */
[----:B--2---:R-:W-:-:S04]  /*05d0*/  IMAD.WIDE R24, R0, 0x4, R18 ;  /* 0x0000000400187825 */ /* 0x004fc800078e0212 */
[----:B------:R-:W-:-:S04]  /*05e0*/  IMAD.WIDE R22, R17, 0x4, R14 ;  /* 0x0000000411167825 */ /* 0x000fc800078e020e */
[----:B------:R-:W-:Y:S01]  /*05f0*/  IMAD.WIDE R20, R17, 0x4, R12 ;  /* 0x0000000411147825 */ /* 0x000fe200078e020c */
[----:B----4-:R-:W-:-:S05]  /*0600*/  IADD3 R16, PT, PT, R28, R27, RZ ;  /* 0x0000001b1c107210 */ /* 0x010fca0007ffe0ff */
        /* <DEDUP_REMOVED lines=39> */
[----:B------:R-:W-:-:S04]  /*0880*/  IMAD.WIDE R24, R0, 0x4, R10 ;  /* 0x0000000400187825 */ /* 0x000fc800078e020a */
[----:B------:R-:W-:-:S04]  /*0890*/  IMAD.WIDE R14, R0, 0x4, R20 ;  /* 0x00000004000e7825 */ /* 0x000fc800078e0214 */
[----:B------:R-:W-:Y:S01]  /*08a0*/  IMAD.WIDE R12, R0, 0x4, R18 ;  /* 0x00000004000c7825 */ /* 0x000fe200078e0212 */
[----:B----4-:R-:W-:-:S05]  /*08b0*/  IADD3 R29, PT, PT, R8, R29, RZ ;  /* 0x0000001d081d7210 */ /* 0x010fca0007ffe0ff */
[----:B------:R4:W-:Y:S04]  /*08c0*/  STG.E desc[UR6][R24.64], R29 ;  /* 0x0000001d18007986 */ /* 0x0009e8000c101906 */
[----:B------:R-:W5:Y:S04]  /*08d0*/  LDG.E R8, desc[UR6][R14.64] ;  /* 0x000000060e087981 */ /* 0x000f68000c1e1900 */
[----:B--2---:R-:W5:Y:S01]  /*08e0*/  LDG.E R16, desc[UR6][R12.64] ;  /* 0x000000060c107981 */ /* 0x004f62000c1e1900 */
[----:B------:R-:W-:-:S04]  /*08f0*/  IMAD.WIDE R22, R0, 0x4, R24 ;  /* 0x0000000400167825 */ /* 0x000fc800078e0218 */
[----:B-1----:R-:W-:-:S04]  /*0900*/  IMAD.WIDE R10, R0, 0x4, R14 ;  /* 0x00000004000a7825 */ /* 0x002fc800078e020e */
[----:B------:R-:W-:Y:S01]  /*0910*/  IMAD.WIDE R18, R0, 0x4, R12 ;  /* 0x0000000400127825 */ /* 0x000fe200078e020c */
[----:B-----5:R-:W-:-:S05]  /*0920*/  IADD3 R27, PT, PT, R8, R16, RZ ;  /* 0x00000010081b7210 */ /* 0x020fca0007ffe0ff */
[----:B------:R1:W-:Y:S04]  /*0930*/  STG.E desc[UR6][R22.64], R27 ;  /* 0x0000001b16007986 */ /* 0x0003e8000c101906 */
[----:B------:R-:W4:Y:S04]  /*0940*/  LDG.E R10, desc[UR6][R10.64] ;  /* 0x000000060a0a7981 */ /* 0x000f28000c1e1900 */
[----:B------:R-:W4:Y:S01]  /*0950*/  LDG.E R19, desc[UR6][R18.64] ;  /* 0x0000000612137981 */ /* 0x000f22000c1e1900 */
[----:B------:R-:W-:Y:S01]  /*0960*/  IMAD.WIDE R20, R0, 0x4, R22 ;  /* 0x0000000400147825 */ /* 0x000fe200078e0216 */
[----:B------:R-:W-:-:S04]  /*0970*/  UIADD3 UR8, UP1, UPT, UR8, -0x10, URZ ;  /* 0xfffffff008087890 */ /* 0x000fc8000ff3e0ff */
[----:B------:R-:W-:Y:S02]  /*0980*/  UIADD3.X UR9, UPT, UPT, UR9, -0x1, URZ, UP1, !UPT ;  /* 0xffffffff09097890 */ /* 0x000fe40008ffe4ff */
[----:B------:R-:W-:-:S04]  /*0990*/  UISETP.GT.U32.AND UP1, UPT, UR8, 0xc, UPT ;  /* 0x0000000c0800788c */ /* 0x000fc8000bf24070 */
[----:B------:R-:W-:Y:S01]  /*09a0*/  UISETP.GT.AND.EX UP1, UPT, UR9, URZ, UPT, UP1 ;  /* 0x000000ff0900728c */ /* 0x000fe2000bf24310 */
[----:B------:R-:W-:Y:S01]  /*09b0*/  LEA R17, R0, R17, 0x2 ;  /* 0x0000001100117211 */ /* 0x000fe200078e10ff */
[----:B------:R-:W-:Y:S01]  /*09c0*/  UIADD3 UR4, UPT, UPT, UR4, 0x10, URZ ;  /* 0x0000001004047890 */ /* 0x000fe2000fffe0ff */
[----:B----4-:R-:W-:-:S05]  /*09d0*/  IADD3 R25, PT, PT, R10, R19, RZ ;  /* 0x000000130a197210 */ /* 0x010fca0007ffe0ff */
[----:B------:R1:W-:Y:S01]  /*09e0*/  STG.E desc[UR6][R20.64], R25 ;  /* 0x0000001914007986 */ /* 0x0003e2000c101906 */
[----:B------:R-:W-:Y:S05]  /*09f0*/  BRA.U UP1, `(.L_x_3) ;  /* 0xfffffff9010c7547 */ /* 0x000fea000b83ffff */
.L_x_2:
[----:B------:R-:W-:-:S04]  /*0a00*/  UISETP.GT.U32.AND UP1, UPT, UR8, 0x4, UPT ;  /* 0x000000040800788c */ /* 0x000fc8000bf24070 */
[----:B------:R-:W-:-:S09]  /*0a10*/  UISETP.GT.AND.EX UP1, UPT, UR9, URZ, UPT, UP1 ;  /* 0x000000ff0900728c */ /* 0x000fd2000bf24310 */
[----:B------:R-:W-:Y:S05]  /*0a20*/  BRA.U !UP1, `(.L_x_4) ;  /* 0x0000000509047547 */ /* 0x000fea000b800000 */
[----:B------:R-:W1:Y:S08]  /*0a30*/  LDC.64 R14, c[0x0][0x380] ;  /* 0x0000e000ff0e7b82 */ /* 0x000e700000000a00 */
        /* <DEDUP_REMOVED lines=25> */
[----:B------:R-:W2:Y:S04]  /*0bd0*/  LDG.E R24, desc[UR6][R24.64] ;  /* 0x0000000618187981 */ /* 0x000ea8000c1e1900 */
[----:B------:R-:W2:Y:S01]  /*0be0*/  LDG.E R27, desc[UR6][R26.64] ;  /* 0x000000061a1b7981 */ /* 0x000ea2000c1e1900 */
[C---:B------:R-:W-:Y:S01]  /*0bf0*/  LEA R17, R0.reuse, R17, 0x2 ;  /* 0x0000001100117211 */ /* 0x040fe200078e10ff */
[----:B------:R-:W-:-:S04]  /*0c00*/  IMAD.WIDE R20, R0, 0x4, R18 ;  /* 0x0000000400147825 */ /* 0x000fc800078e0212 */
[----:B------:R-:W-:-:S04]  /*0c10*/  IMAD.WIDE R14, R17, 0x4, R14 ;  /* 0x00000004110e7825 */ /* 0x000fc800078e020e */
[----:B------:R-:W-:Y:S01]  /*0c20*/  IMAD.WIDE R12, R17, 0x4, R12 ;  /* 0x00000004110c7825 */ /* 0x000fe200078e020c */
        /* <DEDUP_REMOVED lines=25> */
[C---:B------:R-:W-:Y:S01]  /*0dc0*/  IMAD.WIDE R22, R0.reuse, 0x4, R20 ;  /* 0x0000000400167825 */ /* 0x040fe200078e0214 */
[----:B------:R-:W-:Y:S01]  /*0dd0*/  UIADD3 UR8, UP0, UPT, UR8, -0x8, URZ ;  /* 0xfffffff808087890 */ /* 0x000fe2000ff1e0ff */
[----:B------:R-:W-:Y:S01]  /*0de0*/  LEA R17, R0, R17, 0x2 ;  /* 0x0000001100117211 */ /* 0x000fe200078e10ff */
[----:B------:R-:W-:-:S02]  /*0df0*/  UIADD3 UR4, UPT, UPT, UR4, 0x8, URZ ;  /* 0x0000000804047890 */ /* 0x000fc4000fffe0ff */
[----:B------:R-:W-:Y:S02]  /*0e00*/  UIADD3.X UR9, UPT, UPT, UR9, -0x1, URZ, UP0, !UPT ;  /* 0xffffffff09097890 */ /* 0x000fe400087fe4ff */
[----:B------:R-:W-:Y:S01]  /*0e10*/  UPLOP3.LUT UP0, UPT, UPT, UPT, UPT, 0x40, 0x4 ;  /* 0x000000000004789c */ /* 0x000fe20003f0e870 */
[----:B----4-:R-:W-:-:S05]  /*0e20*/  IADD3 R25, PT, PT, R10, R19, RZ ;  /* 0x000000130a197210 */ /* 0x010fca0007ffe0ff */
[----:B------:R1:W-:Y:S05]  /*0e30*/  STG.E desc[UR6][R22.64], R25 ;  /* 0x0000001916007986 */ /* 0x0003ea000c101906 */
.L_x_4:
[----:B------:R-:W-:-:S04]  /*0e40*/  UISETP.NE.U32.AND UP1, UPT, UR8, URZ, UPT ;  /* 0x000000ff0800728c */ /* 0x000fc8000bf25070 */
[----:B------:R-:W-:-:S09]  /*0e50*/  UISETP.NE.OR.EX UP0, UPT, UR9, URZ, UP0, UP1 ;  /* 0x000000ff0900728c */ /* 0x000fd20008705710 */
[----:B------:R-:W-:Y:S05]  /*0e60*/  BRA.U !UP0, `(.L_x_0) ;  /* 0x00000001088c7547 */ /* 0x000fea000b800000 */
.L_x_1:
[----:B-12---:R-:W-:-:S04]  /*0e70*/  IMAD.WIDE R20, R17, 0x4, R4 ;  /* 0x0000000411147825 */ /* 0x006fc800078e0204 */
[C---:B---34-:R-:W-:Y:S01]  /*0e80*/  IMAD.WIDE R24, R17.reuse, 0x4, R6 ;  /* 0x0000000411187825 */ /* 0x058fe200078e0206 */
[----:B------:R-:W2:Y:S04]  /*0e90*/  LDG.E R8, desc[UR6][R20.64] ;  /* 0x0000000614087981 */ /* 0x000ea8000c1e1900 */
[----:B------:R-:W2:Y:S01]  /*0ea0*/  LDG.E R13, desc[UR6][R24.64] ;  /* 0x00000006180d7981 */ /* 0x000ea2000c1e1900 */
[----:B0-----:R-:W-:-:S04]  /*0eb0*/  IMAD.WIDE R10, R17, 0x4, R2 ;  /* 0x00000004110a7825 */ /* 0x001fc800078e0202 */
[----:B------:R-:W-:Y:S01]  /*0ec0*/  IMAD.WIDE R14, R0, 0x4, R20 ;  /* 0x00000004000e7825 */ /* 0x000fe200078e0214 */
[----:B--2---:R-:W-:-:S03]  /*0ed0*/  IADD3 R27, PT, PT, R8, R13, RZ ;  /* 0x0000000d081b7210 */ /* 0x004fc60007ffe0ff */
[C---:B------:R-:W-:Y:S02]  /*0ee0*/  IMAD.WIDE R12, R0.reuse, 0x4, R24 ;  /* 0x00000004000c7825 */ /* 0x040fe400078e0218 */
[----:B------:R0:W-:Y:S04]  /*0ef0*/  STG.E desc[UR6][R10.64], R27 ;  /* 0x0000001b0a007986 */ /* 0x0001e8000c101906 */
[----:B------:R-:W2:Y:S04]  /*0f00*/  LDG.E R8, desc[UR6][R14.64] ;  /* 0x000000060e087981 */ /* 0x000ea8000c1e1900 */
[----:B------:R-:W2:Y:S01]  /*0f10*/  LDG.E R23, desc[UR6][R12.64] ;  /* 0x000000060c177981 */ /* 0x000ea2000c1e1900 */
[----:B------:R-:W-:-:S04]  /*0f20*/  IMAD.WIDE R18, R0, 0x4, R10 ;  /* 0x0000000400127825 */ /* 0x000fc800078e020a */
[----:B------:R-:W-:Y:S01]  /*0f30*/  IMAD.WIDE R20, R0, 0x4, R12 ;  /* 0x0000000400147825 */ /* 0x000fe200078e020c */
[----:B--2---:R-:W-:-:S03]  /*0f40*/  IADD3 R29, PT, PT, R8, R23, RZ ;  /* 0x00000017081d7210 */ /* 0x004fc60007ffe0ff */
[C---:B------:R-:W-:Y:S02]  /*0f50*/  IMAD.WIDE R22, R0.reuse, 0x4, R14 ;  /* 0x0000000400167825 */ /* 0x040fe400078e020e */
[----:B------:R1:W-:Y:S04]  /*0f60*/  STG.E desc[UR6][R18.64], R29 ;  /* 0x0000001d12007986 */ /* 0x0003e8000c101906 */
[----:B------:R-:W2:Y:S04]  /*0f70*/  LDG.E R8, desc[UR6][R22.64] ;  /* 0x0000000616087981 */ /* 0x000ea8000c1e1900 */
[----:B------:R-:W2:Y:S01]  /*0f80*/  LDG.E R16, desc[UR6][R20.64] ;  /* 0x0000000614107981 */ /* 0x000ea2000c1e1900 */
[----:B------:R-:W-:-:S04]  /*0f90*/  IMAD.WIDE R24, R0, 0x4, R18 ;  /* 0x0000000400187825 */ /* 0x000fc800078e0212 */
[----:B0-----:R-:W-:-:S04]  /*0fa0*/  IMAD.WIDE R10, R0, 0x4, R22 ;  /* 0x00000004000a7825 */ /* 0x001fc800078e0216 */
[----:B------:R-:W-:Y:S01]  /*0fb0*/  IMAD.WIDE R12, R0, 0x4, R20 ;  /* 0x00000004000c7825 */ /* 0x000fe200078e0214 */
[----:B--2---:R-:W-:-:S05]  /*0fc0*/  IADD3 R27, PT, PT, R8, R16, RZ ;  /* 0x00000010081b7210 */ /* 0x004fca0007ffe0ff */
[----:B------:R4:W-:Y:S04]  /*0fd0*/  STG.E desc[UR6][R24.64], R27 ;  /* 0x0000001b18007986 */ /* 0x0009e8000c101906 */
[----:B------:R-:W1:Y:S04]  /*0fe0*/  LDG.E R10, desc[UR6][R10.64] ;  /* 0x000000060a0a7981 */ /* 0x000e68000c1e1900 */
[----:B------:R-:W1:Y:S01]  /*0ff0*/  LDG.E R13, desc[UR6][R12.64] ;  /* 0x000000060c0d7981 */ /* 0x000e62000c1e1900 */
[C---:B------:R-:W-:Y:S01]  /*1000*/  IMAD.WIDE R14, R0.reuse, 0x4, R24 ;  /* 0x00000004000e7825 */ /* 0x040fe200078e0218 */
[----:B------:R-:W-:Y:S01]  /*1010*/  UIADD3 UR8, UP0, UPT, UR8, -0x4, URZ ;  /* 0xfffffffc08087890 */ /* 0x000fe2000ff1e0ff */
[----:B------:R-:W-:Y:S01]  /*1020*/  LEA R17, R0, R17, 0x2 ;  /* 0x0000001100117211 */ /* 0x000fe200078e10ff */
[----:B------:R-:W-:-:S02]  /*1030*/  UIADD3 UR4, UPT, UPT, UR4, 0x4, URZ ;  /* 0x0000000404047890 */ /* 0x000fc4000fffe0ff */
[----:B------:R-:W-:Y:S02]  /*1040*/  UIADD3.X UR9, UPT, UPT, UR9, -0x1, URZ, UP0, !UPT ;  /* 0xffffffff09097890 */ /* 0x000fe400087fe4ff */
[----:B------:R-:W-:-:S04]  /*1050*/  UISETP.NE.U32.AND UP0, UPT, UR8, URZ, UPT ;  /* 0x000000ff0800728c */ /* 0x000fc8000bf05070 */
[----:B------:R-:W-:Y:S01]  /*1060*/  UISETP.NE.AND.EX UP0, UPT, UR9, URZ, UPT, UP0 ;  /* 0x000000ff0900728c */ /* 0x000fe2000bf05300 */
[----:B-1----:R-:W-:-:S05]  /*1070*/  IADD3 R19, PT, PT, R10, R13, RZ ;  /* 0x0000000d0a137210 */ /* 0x002fca0007ffe0ff */
[----:B------:R4:W-:Y:S03]  /*1080*/  STG.E desc[UR6][R14.64], R19 ;  /* 0x000000130e007986 */ /* 0x0009e6000c101906 */
[----:B------:R-:W-:Y:S05]  /*1090*/  BRA.U UP0, `(.L_x_1) ;  /* 0xfffffffd00747547 */ /* 0x000fea000b83ffff */
.L_x_0:
[----:B------:R-:W-:-:S04]  /*10a0*/  ISETP.NE.U32.AND P0, PT, RZ, UR10, PT ;  /* 0x0000000aff007c0c */ /* 0x000fc8000bf05070 */
[----:B------:R-:W-:-:S13]  /*10b0*/  ISETP.NE.AND.EX P0, PT, RZ, UR5, PT, P0 ;  /* 0x00000005ff007c0c */ /* 0x000fda000bf05300 */
[----:B------:R-:W-:Y:S05]  /*10c0*/  @!P0 EXIT ;  /* 0x000000000000894d */ /* 0x000fea0003800000 */
[----:B----4-:R-:W4:Y:S01]  /*10d0*/  LDC.64 R14, c[0x0][0x390] ;  /* 0x0000e400ff0e7b82 */ /* 0x010f220000000a00 */
[----:B------:R-:W-:-:S07]  /*10e0*/  IMAD R9, R0, UR4, R9 ;  /* 0x0000000400097c24 */ /* 0x000fce000f8e0209 */
[----:B------:R-:W0:Y:S08]  /*10f0*/  LDC.64 R10, c[0x0][0x380] ;  /* 0x0000e000ff0a7b82 */ /* 0x000e300000000a00 */
[----:B------:R-:W0:Y:S02]  /*1100*/  LDC.64 R12, c[0x0][0x388] ;  /* 0x0000e200ff0c7b82 */ /* 0x000e240000000a00 */
.L_x_5:
[----:B0-----:R-:W-:-:S04]  /*1110*/  IMAD.WIDE R2, R9, 0x4, R10 ;  /* 0x0000000409027825 */ /* 0x001fc800078e020a */
[C---:B--2---:R-:W-:Y:S02]  /*1120*/  IMAD.WIDE R4, R9.reuse, 0x4, R12 ;  /* 0x0000000409047825 */ /* 0x044fe400078e020c */
[----:B------:R-:W2:Y:S04]  /*1130*/  LDG.E R2, desc[UR6][R2.64] ;  /* 0x0000000602027981 */ /* 0x000ea8000c1e1900 */
[----:B------:R-:W2:Y:S01]  /*1140*/  LDG.E R5, desc[UR6][R4.64] ;  /* 0x0000000604057981 */ /* 0x000ea2000c1e1900 */
[C---:B---34-:R-:W-:Y:S01]  /*1150*/  IMAD.WIDE R6, R9.reuse, 0x4, R14 ;  /* 0x0000000409067825 */ /* 0x058fe200078e020e */
[----:B------:R-:W-:Y:S01]  /*1160*/  UIADD3 UR10, UP0, UPT, UR10, -0x1, URZ ;  /* 0xffffffff0a0a7890 */ /* 0x000fe2000ff1e0ff */
[----:B------:R-:W-:-:S03]  /*1170*/  IADD3 R9, PT, PT, R9, R0, RZ ;  /* 0x0000000009097210 */ /* 0x000fc60007ffe0ff */
[----:B------:R-:W-:Y:S02]  /*1180*/  UIADD3.X UR5, UPT, UPT, UR5, -0x1, URZ, UP0, !UPT ;  /* 0xffffffff05057890 */ /* 0x000fe400087fe4ff */
[----:B------:R-:W-:-:S04]  /*1190*/  UISETP.NE.U32.AND UP0, UPT, UR10, URZ, UPT ;  /* 0x000000ff0a00728c */ /* 0x000fc8000bf05070 */
[----:B------:R-:W-:Y:S01]  /*11a0*/  UISETP.NE.AND.EX UP0, UPT, UR5, URZ, UPT, UP0 ;  /* 0x000000ff0500728c */ /* 0x000fe2000bf05300 */
[----:B--2---:R-:W-:-:S05]  /*11b0*/  IADD3 R17, PT, PT, R2, R5, RZ ;  /* 0x0000000502117210 */ /* 0x004fca0007ffe0ff */
[----:B------:R0:W-:Y:S03]  /*11c0*/  STG.E desc[UR6][R6.64], R17 ;  /* 0x0000001106007986 */ /* 0x0001e6000c101906 */
[----:B------:R-:W-:Y:S05]  /*11d0*/  BRA.U UP0, `(.L_x_5) ;  /* 0xfffffffd00cc7547 */ /* 0x000fea000b83ffff */
[----:B------:R-:W-:Y:S05]  /*11e0*/  EXIT ;  /* 0x000000000000794d */ /* 0x000fea0003800000 */
.L_x_6:
[----:B------:R-:W-:-:S00]  /*11f0*/  BRA `(.L_x_6) ;  /* 0xfffffffc00fc7947 */ /* 0x000fc0000383ffff */
[----:B------:R-:W-:-:S00]  /*1200*/  NOP ;  /* 0x0000000000007918 */ /* 0x000fc00000000000 */
[----:B------:R-:W-:-:S00]  /*1210*/  NOP ;  /* 0x0000000000007918 */ /* 0x000fc00000000000 */
[----:B------:R-:W-:-:S00]  /*1220*/  NOP ;  /* 0x0000000000007918 */ /* 0x000fc00000000000 */
[----:B------:R-:W-:-:S00]  /*1230*/  NOP ;  /* 0x0000000000007918 */ /* 0x000fc00000000000 */
[----:B------:R-:W-:-:S00]  /*1240*/  NOP ;  /* 0x0000000000007918 */ /* 0x000fc00000000000 */
[----:B------:R-:W-:-:S00]  /*1250*/  NOP ;  /* 0x0000000000007918 */ /* 0x000fc00000000000 */
[----:B------:R-:W-:-:S00]  /*1260*/  NOP ;  /* 0x0000000000007918 */ /* 0x000fc00000000000 */
[----:B------:R-:W-:-:S00]  /*1270*/  NOP ;  /* 0x0000000000007918 */ /* 0x000fc00000000000 */
.L_x_7:


//--------------------- .nv.shared.reserved.0     --------------------------
	.section	.nv.shared.reserved.0,"aw",@nobits
	.weak		__nv_reservedSMEM_offset_0_alias
	.size		__nv_reservedSMEM_offset_0_alias, 0, 64
	.other		__nv_reservedSMEM_offset_0_alias,@"STO_CUDA_RESERVED_SHARED STV_DEFAULT"
__nv_reservedSMEM_offset_0_alias:
	.zero		0
	.zero		64


//--------------------- .nv.constant0._Z15baseline_kernelIiEvPT_S1_S1_mi --------------------------
	.section	.nv.constant0._Z15baseline_kernelIiEvPT_S1_S1_mi,"a",@progbits
	.sectionflags	@""
	.align	4
.nv.constant0._Z15baseline_kernelIiEvPT_S1_S1_mi:
	.zero		932


//--------------------- SYMBOLS --------------------------

	.type		.nv.reservedSmem.offset0,@object
	.size		.nv.reservedSmem.offset0,0x4
